//
// Generated by NVIDIA NVVM Compiler
//
// Compiler Build ID: CL-36424714
// Cuda compilation tools, release 13.0, V13.0.88
// Based on NVVM 20.0.0
//

.version 9.0
.target sm_100
.address_size 64

	// .globl	_Z10add_matrixPKfS0_Pfii

.visible .entry _Z10add_matrixPKfS0_Pfii(
	.param .u64 .ptr .align 1 _Z10add_matrixPKfS0_Pfii_param_0,
	.param .u64 .ptr .align 1 _Z10add_matrixPKfS0_Pfii_param_1,
	.param .u64 .ptr .align 1 _Z10add_matrixPKfS0_Pfii_param_2,
	.param .u32 _Z10add_matrixPKfS0_Pfii_param_3,
	.param .u32 _Z10add_matrixPKfS0_Pfii_param_4
)
{
	.reg .pred 	%p<4>;
	.reg .b32 	%r<14>;
	.reg .b32 	%f<4>;
	.reg .b64 	%rd<11>;

	ld.param.u64 	%rd1, [_Z10add_matrixPKfS0_Pfii_param_0];
	ld.param.u64 	%rd2, [_Z10add_matrixPKfS0_Pfii_param_1];
	ld.param.u64 	%rd3, [_Z10add_matrixPKfS0_Pfii_param_2];
	ld.param.u32 	%r4, [_Z10add_matrixPKfS0_Pfii_param_3];
	ld.param.u32 	%r5, [_Z10add_matrixPKfS0_Pfii_param_4];
	mov.u32 	%r6, %ntid.x;
	mov.u32 	%r7, %ctaid.x;
	mov.u32 	%r8, %tid.x;
	mad.lo.s32 	%r1, %r6, %r7, %r8;
	mov.u32 	%r9, %ntid.y;
	mov.u32 	%r10, %ctaid.y;
	mov.u32 	%r11, %tid.y;
	mad.lo.s32 	%r12, %r9, %r10, %r11;
	setp.ge.s32 	%p1, %r1, %r4;
	setp.ge.s32 	%p2, %r12, %r5;
	or.pred  	%p3, %p1, %p2;
	@%p3 bra 	$L__BB0_2;
	cvta.to.global.u64 	%rd4, %rd1;
	cvta.to.global.u64 	%rd5, %rd2;
	cvta.to.global.u64 	%rd6, %rd3;
	mad.lo.s32 	%r13, %r5, %r1, %r12;
	mul.wide.s32 	%rd7, %r13, 4;
	add.s64 	%rd8, %rd4, %rd7;
	ld.global.f32 	%f1, [%rd8];
	add.s64 	%rd9, %rd5, %rd7;
	ld.global.f32 	%f2, [%rd9];
	add.f32 	%f3, %f1, %f2;
	add.s64 	%rd10, %rd6, %rd7;
	st.global.f32 	[%rd10], %f3;
$L__BB0_2:
	ret;

}


// ===== COMPILED SASS (sm_100) =====

	.target	sm_100

	.elftype	@"ET_EXEC"


//--------------------- .note.nv.tkinfo           --------------------------
	.section	.note.nv.tkinfo,"",@"SHT_NOTE"
	.sectionflags	@"SHF_NOTE_NV_TKINFO"
	.tkinfo
        /*0018*/ 	.word	0x00000002
        /*0030*/ 	.string	""
        /*0030*/ 	.string	"ptxas"
        /*0030*/ 	.string	"Cuda compilation tools, release 13.0, V13.0.88"
        /*0030*/ 	.string	"Build cuda_13.0.r13.0/compiler.36424714_0"
        /*0030*/ 	.string	"-arch sm_100 -m 64 "



//--------------------- .note.nv.cuinfo           --------------------------
	.section	.note.nv.cuinfo,"",@"SHT_NOTE"
	.sectionflags	@"SHF_NOTE_NV_CUINFO"
        /*0018*/ 	.short	0x0002
        /*001a*/ 	.short	0x0064
        /*001c*/ 	.short	0x0082
	.zero		2


//--------------------- .nv.info                  --------------------------
	.section	.nv.info,"",@"SHT_CUDA_INFO"
	.align	4


	//----- nvinfo : EIATTR_REGCOUNT
	.align		4
        /*0000*/ 	.byte	0x04, 0x2f
        /*0002*/ 	.short	(.L_1 - .L_0)
	.align		4
.L_0:
        /*0004*/ 	.word	index@(_Z10add_matrixPKfS0_Pfii)
        /*0008*/ 	.word	0x0000000c


	//----- nvinfo : EIATTR_FRAME_SIZE
	.align		4
.L_1:
        /*000c*/ 	.byte	0x04, 0x11
        /*000e*/ 	.short	(.L_3 - .L_2)
	.align		4
.L_2:
        /*0010*/ 	.word	index@(_Z10add_matrixPKfS0_Pfii)
        /*0014*/ 	.word	0x00000000


	//----- nvinfo : EIATTR_MIN_STACK_SIZE
	.align		4
.L_3:
        /*0018*/ 	.byte	0x04, 0x12
        /*001a*/ 	.short	(.L_5 - .L_4)
	.align		4
.L_4:
        /*001c*/ 	.word	index@(_Z10add_matrixPKfS0_Pfii)
        /*0020*/ 	.word	0x00000000
.L_5:


//--------------------- .nv.compat                --------------------------
	.section	.nv.compat,"",@"SHT_CUDA_COMPAT_INFO"
	.align	4
        /*0000*/ 	.byte	0x02, 0x09, 0x00, 0x00, 0x02, 0x02, 0x01, 0x00, 0x02, 0x05, 0x05, 0x00, 0x03, 0x07, 0x01, 0x01
        /*0010*/ 	.byte	0x02, 0x03, 0x00, 0x00, 0x02, 0x06, 0x01, 0x00, 0x04, 0x0b, 0x08, 0x00, 0x09, 0x00, 0x00, 0x00
        /*0020*/ 	.byte	0x00, 0x00, 0x00, 0x00


//--------------------- .nv.info._Z10add_matrixPKfS0_Pfii --------------------------
	.section	.nv.info._Z10add_matrixPKfS0_Pfii,"",@"SHT_CUDA_INFO"
	.sectionflags	@""
	.align	4


	//----- nvinfo : EIATTR_CUDA_API_VERSION
	.align		4
        /*0000*/ 	.byte	0x04, 0x37
        /*0002*/ 	.short	(.L_7 - .L_6)
.L_6:
        /*0004*/ 	.word	0x00000082


	//----- nvinfo : EIATTR_KPARAM_INFO
	.align		4
.L_7:
        /*0008*/ 	.byte	0x04, 0x17
        /*000a*/ 	.short	(.L_9 - .L_8)
.L_8:
        /*000c*/ 	.word	0x00000000
        /*0010*/ 	.short	0x0004
        /*0012*/ 	.short	0x001c
        /*0014*/ 	.byte	0x00, 0xf0, 0x11, 0x00


	//----- nvinfo : EIATTR_KPARAM_INFO
	.align		4
.L_9:
        /*0018*/ 	.byte	0x04, 0x17
        /*001a*/ 	.short	(.L_11 - .L_10)
.L_10:
        /*001c*/ 	.word	0x00000000
        /*0020*/ 	.short	0x0003
        /*0022*/ 	.short	0x0018
        /*0024*/ 	.byte	0x00, 0xf0, 0x11, 0x00


	//----- nvinfo : EIATTR_KPARAM_INFO
	.align		4
.L_11:
        /*0028*/ 	.byte	0x04, 0x17
        /*002a*/ 	.short	(.L_13 - .L_12)
.L_12:
        /*002c*/ 	.word	0x00000000
        /*0030*/ 	.short	0x0002
        /*0032*/ 	.short	0x0010
        /*0034*/ 	.byte	0x00, 0xf5, 0x21, 0x00


	//----- nvinfo : EIATTR_KPARAM_INFO
	.align		4
.L_13:
        /*0038*/ 	.byte	0x04, 0x17
        /*003a*/ 	.short	(.L_15 - .L_14)
.L_14:
        /*003c*/ 	.word	0x00000000
        /*0040*/ 	.short	0x0001
        /*0042*/ 	.short	0x0008
        /*0044*/ 	.byte	0x00, 0xf5, 0x21, 0x00


	//----- nvinfo : EIATTR_KPARAM_INFO
	.align		4
.L_15:
        /*0048*/ 	.byte	0x04, 0x17
        /*004a*/ 	.short	(.L_17 - .L_16)
.L_16:
        /*004c*/ 	.word	0x00000000
        /*0050*/ 	.short	0x0000
        /*0052*/ 	.short	0x0000
        /*0054*/ 	.byte	0x00, 0xf5, 0x21, 0x00


	//----- nvinfo : EIATTR_SPARSE_MMA_MASK
	.align		4
.L_17:
        /*0058*/ 	.byte	0x03, 0x50
        /*005a*/ 	.short	0x0000


	//----- nvinfo : EIATTR_MAXREG_COUNT
	.align		4
        /*005c*/ 	.byte	0x03, 0x1b
        /*005e*/ 	.short	0x00ff


	//----- nvinfo : EIATTR_MERCURY_ISA_VERSION
	.align		4
        /*0060*/ 	.byte	0x03, 0x5f
        /*0062*/ 	.short	0x0101


	//----- nvinfo : EIATTR_VRC_CTA_INIT_COUNT
	.align		4
        /*0064*/ 	.byte	0x02, 0x4a
	.zero		1
	.zero		1


	//----- nvinfo : EIATTR_EXIT_INSTR_OFFSETS
	.align		4
        /*0068*/ 	.byte	0x04, 0x1c
        /*006a*/ 	.short	(.L_19 - .L_18)


	//   ....[0]....
.L_18:
        /*006c*/ 	.word	0x000000c0


	//   ....[1]....
        /*0070*/ 	.word	0x00000190


	//----- nvinfo : EIATTR_CBANK_PARAM_SIZE
	.align		4
.L_19:
        /*0074*/ 	.byte	0x03, 0x19
        /*0076*/ 	.short	0x0020


	//----- nvinfo : EIATTR_PARAM_CBANK
	.align		4
        /*0078*/ 	.byte	0x04, 0x0a
        /*007a*/ 	.short	(.L_21 - .L_20)
	.align		4
.L_20:
        /*007c*/ 	.word	index@(.nv.constant0._Z10add_matrixPKfS0_Pfii)
        /*0080*/ 	.short	0x0380
        /*0082*/ 	.short	0x0020


	//----- nvinfo : EIATTR_SW_WAR
	.align		4
.L_21:
        /*0084*/ 	.byte	0x04, 0x36
        /*0086*/ 	.short	(.L_23 - .L_22)
.L_22:
        /*0088*/ 	.word	0x00000008
.L_23:


//--------------------- .nv.callgraph             --------------------------
	.section	.nv.callgraph,"",@"SHT_CUDA_CALLGRAPH"
	.align	4
	.sectionentsize	8
	.align		4
        /*0000*/ 	.word	0x00000000
	.align		4
        /*0004*/ 	.word	0xffffffff
	.align		4
        /*0008*/ 	.word	0x00000000
	.align		4
        /*000c*/ 	.word	0xfffffffe
	.align		4
        /*0010*/ 	.word	0x00000000
	.align		4
        /*0014*/ 	.word	0xfffffffd
	.align		4
        /*0018*/ 	.word	0x00000000
	.align		4
        /*001c*/ 	.word	0xfffffffc


//--------------------- .text._Z10add_matrixPKfS0_Pfii --------------------------
	.section	.text._Z10add_matrixPKfS0_Pfii,"ax",@progbits
	.align	128
        .global         _Z10add_matrixPKfS0_Pfii
        .type           _Z10add_matrixPKfS0_Pfii,@function
        .size           _Z10add_matrixPKfS0_Pfii,(.L_x_1 - _Z10add_matrixPKfS0_Pfii)
        .other          _Z10add_matrixPKfS0_Pfii,@"STO_CUDA_ENTRY STV_DEFAULT"
_Z10add_matrixPKfS0_Pfii:
.text._Z10add_matrixPKfS0_Pfii:
[----:B------:R-:W-:Y:S01]  /*0000*/  LDC R1, c[0x0][0x37c] ;  /* 0x0000df00ff017b82 */ /* 0x000fe20000000800 */
[----:B------:R-:W0:Y:S01]  /*0010*/  S2R R7, SR_CTAID.Y ;  /* 0x0000000000077919 */ /* 0x000e220000002600 */
[----:B------:R-:W1:Y:S01]  /*0020*/  LDCU UR4, c[0x0][0x360] ;  /* 0x00006c00ff0477ac */ /* 0x000e620008000800 */
[----:B------:R-:W0:Y:S01]  /*0030*/  S2R R2, SR_TID.Y ;  /* 0x0000000000027919 */ /* 0x000e220000002200 */
[----:B------:R-:W0:Y:S01]  /*0040*/  LDCU UR5, c[0x0][0x364] ;  /* 0x00006c80ff0577ac */ /* 0x000e220008000800 */
[----:B------:R-:W1:Y:S01]  /*0050*/  S2R R0, SR_CTAID.X ;  /* 0x0000000000007919 */ /* 0x000e620000002500 */
[----:B------:R-:W2:Y:S01]  /*0060*/  LDCU.64 UR6, c[0x0][0x398] ;  /* 0x00007300ff0677ac */ /* 0x000ea20008000a00 */
[----:B------:R-:W1:Y:S01]  /*0070*/  S2R R3, SR_TID.X ;  /* 0x0000000000037919 */ /* 0x000e620000002100 */
[----:B0-----:R-:W-:-:S05]  /*0080*/  IMAD R7, R7, UR5, R2 ;  /* 0x0000000507077c24 */ /* 0x001fca000f8e0202 */
[----:B--2---:R-:W-:Y:S01]  /*0090*/  ISETP.GE.AND P0, PT, R7, UR7, PT ;  /* 0x0000000707007c0c */ /* 0x004fe2000bf06270 */
[----:B-1----:R-:W-:-:S05]  /*00a0*/  IMAD R0, R0, UR4, R3 ;  /* 0x0000000400007c24 */ /* 0x002fca000f8e0203 */
[----:B------:R-:W-:-:S13]  /*00b0*/  ISETP.GE.OR P0, PT, R0, UR6, P0 ;  /* 0x0000000600007c0c */ /* 0x000fda0008706670 */
[----:B------:R-:W-:Y:S05]  /*00c0*/  @P0 EXIT ;  /* 0x000000000000094d */ /* 0x000fea0003800000 */
[----:B------:R-:W0:Y:S01]  /*00d0*/  LDC.64 R2, c[0x0][0x380] ;  /* 0x0000e000ff027b82 */ /* 0x000e220000000a00 */
[----:B------:R-:W1:Y:S01]  /*00e0*/  LDCU.64 UR4, c[0x0][0x358] ;  /* 0x00006b00ff0477ac */ /* 0x000e620008000a00 */
[----:B------:R-:W-:-:S06]  /*00f0*/  IMAD R9, R0, UR7, R7 ;  /* 0x0000000700097c24 */ /* 0x000fcc000f8e0207 */
[----:B------:R-:W2:Y:S08]  /*0100*/  LDC.64 R4, c[0x0][0x388] ;  /* 0x0000e200ff047b82 */ /* 0x000eb00000000a00 */
[----:B------:R-:W3:Y:S01]  /*0110*/  LDC.64 R6, c[0x0][0x390] ;  /* 0x0000e400ff067b82 */ /* 0x000ee20000000a00 */
[----:B0-----:R-:W-:-:S06]  /*0120*/  IMAD.WIDE R2, R9, 0x4, R2 ;  /* 0x0000000409027825 */ /* 0x001fcc00078e0202 */
[----:B-1----:R-:W4:Y:S01]  /*0130*/  LDG.E R2, desc[UR4][R2.64] ;  /* 0x0000000402027981 */ /* 0x002f22000c1e1900 */
[----:B--2---:R-:W-:-:S06]  /*0140*/  IMAD.WIDE R4, R9, 0x4, R4 ;  /* 0x0000000409047825 */ /* 0x004fcc00078e0204 */
[----:B------:R-:W4:Y:S01]  /*0150*/  LDG.E R5, desc[UR4][R4.64] ;  /* 0x0000000404057981 */ /* 0x000f22000c1e1900 */
[----:B---3--:R-:W-:-:S04]  /*0160*/  IMAD.WIDE R6, R9, 0x4, R6 ;  /* 0x0000000409067825 */ /* 0x008fc800078e0206 */
[----:B----4-:R-:W-:-:S05]  /*0170*/  FADD R9, R2, R5 ;  /* 0x0000000502097221 */ /* 0x010fca0000000000 */
[----:B------:R-:W-:Y:S01]  /*0180*/  STG.E desc[UR4][R6.64], R9 ;  /* 0x0000000906007986 */ /* 0x000fe2000c101904 */
[----:B------:R-:W-:Y:S05]  /*0190*/  EXIT ;  /* 0x000000000000794d */ /* 0x000fea0003800000 */
.L_x_0:
[----:B------:R-:W-:-:S00]  /*01a0*/  BRA `(.L_x_0) ;  /* 0xfffffffc00fc7947 */ /* 0x000fc0000383ffff */
[----:B------:R-:W-:-:S00]  /*01b0*/  NOP ;  /* 0x0000000000007918 */ /* 0x000fc00000000000 */
        /* <DEDUP_REMOVED lines=12> */
.L_x_1:


//--------------------- .nv.shared.reserved.0     --------------------------
	.section	.nv.shared.reserved.0,"aw",@nobits
	.weak		__nv_reservedSMEM_offset_0_alias
	.size		__nv_reservedSMEM_offset_0_alias, 0, 64
	.other		__nv_reservedSMEM_offset_0_alias,@"STO_CUDA_RESERVED_SHARED STV_DEFAULT"
__nv_reservedSMEM_offset_0_alias:
	.zero		0
	.zero		64


//--------------------- .nv.constant0._Z10add_matrixPKfS0_Pfii --------------------------
	.section	.nv.constant0._Z10add_matrixPKfS0_Pfii,"a",@progbits
	.sectionflags	@""
	.align	4
.nv.constant0._Z10add_matrixPKfS0_Pfii:
	.zero		928


//--------------------- SYMBOLS --------------------------

	.type		.nv.reservedSmem.offset0,@object
	.size		.nv.reservedSmem.offset0,0x4
